//
// Generated by NVIDIA NVVM Compiler
//
// Compiler Build ID: CL-36424714
// Cuda compilation tools, release 13.0, V13.0.88
// Based on NVVM 20.0.0
//

.version 9.0
.target sm_100
.address_size 64

	// .globl	_Z9vectorAddPKfS0_Pfi
.global .align 1 .b8 _ZN34_INTERNAL_3d46bfee_4_k_cu_a98933e84cuda3std3__45__cpo5beginE[1];
.global .align 1 .b8 _ZN34_INTERNAL_3d46bfee_4_k_cu_a98933e84cuda3std3__45__cpo3endE[1];
.global .align 1 .b8 _ZN34_INTERNAL_3d46bfee_4_k_cu_a98933e84cuda3std3__45__cpo6cbeginE[1];
.global .align 1 .b8 _ZN34_INTERNAL_3d46bfee_4_k_cu_a98933e84cuda3std3__45__cpo4cendE[1];
.global .align 1 .b8 _ZN34_INTERNAL_3d46bfee_4_k_cu_a98933e84cuda3std3__45__cpo6rbeginE[1];
.global .align 1 .b8 _ZN34_INTERNAL_3d46bfee_4_k_cu_a98933e84cuda3std3__45__cpo4rendE[1];
.global .align 1 .b8 _ZN34_INTERNAL_3d46bfee_4_k_cu_a98933e84cuda3std3__45__cpo7crbeginE[1];
.global .align 1 .b8 _ZN34_INTERNAL_3d46bfee_4_k_cu_a98933e84cuda3std3__45__cpo5crendE[1];
.global .align 1 .b8 _ZN34_INTERNAL_3d46bfee_4_k_cu_a98933e84cuda3std3__436_GLOBAL__N__3d46bfee_4_k_cu_a98933e86ignoreE[1];
.global .align 1 .b8 _ZN34_INTERNAL_3d46bfee_4_k_cu_a98933e84cuda3std3__419piecewise_constructE[1];
.global .align 1 .b8 _ZN34_INTERNAL_3d46bfee_4_k_cu_a98933e84cuda3std3__48in_placeE[1];
.global .align 1 .b8 _ZN34_INTERNAL_3d46bfee_4_k_cu_a98933e84cuda3std3__420unreachable_sentinelE[1];
.global .align 1 .b8 _ZN34_INTERNAL_3d46bfee_4_k_cu_a98933e84cuda3std3__47nulloptE[1];
.global .align 1 .b8 _ZN34_INTERNAL_3d46bfee_4_k_cu_a98933e84cuda3std3__48unexpectE[1];
.global .align 1 .b8 _ZN34_INTERNAL_3d46bfee_4_k_cu_a98933e84cuda3std6ranges3__45__cpo4swapE[1];
.global .align 1 .b8 _ZN34_INTERNAL_3d46bfee_4_k_cu_a98933e84cuda3std6ranges3__45__cpo9iter_moveE[1];
.global .align 1 .b8 _ZN34_INTERNAL_3d46bfee_4_k_cu_a98933e84cuda3std6ranges3__45__cpo5beginE[1];
.global .align 1 .b8 _ZN34_INTERNAL_3d46bfee_4_k_cu_a98933e84cuda3std6ranges3__45__cpo3endE[1];
.global .align 1 .b8 _ZN34_INTERNAL_3d46bfee_4_k_cu_a98933e84cuda3std6ranges3__45__cpo6cbeginE[1];
.global .align 1 .b8 _ZN34_INTERNAL_3d46bfee_4_k_cu_a98933e84cuda3std6ranges3__45__cpo4cendE[1];
.global .align 1 .b8 _ZN34_INTERNAL_3d46bfee_4_k_cu_a98933e84cuda3std6ranges3__45__cpo7advanceE[1];
.global .align 1 .b8 _ZN34_INTERNAL_3d46bfee_4_k_cu_a98933e84cuda3std6ranges3__45__cpo9iter_swapE[1];
.global .align 1 .b8 _ZN34_INTERNAL_3d46bfee_4_k_cu_a98933e84cuda3std6ranges3__45__cpo4nextE[1];
.global .align 1 .b8 _ZN34_INTERNAL_3d46bfee_4_k_cu_a98933e84cuda3std6ranges3__45__cpo4prevE[1];
.global .align 1 .b8 _ZN34_INTERNAL_3d46bfee_4_k_cu_a98933e84cuda3std6ranges3__45__cpo4dataE[1];
.global .align 1 .b8 _ZN34_INTERNAL_3d46bfee_4_k_cu_a98933e84cuda3std6ranges3__45__cpo5cdataE[1];
.global .align 1 .b8 _ZN34_INTERNAL_3d46bfee_4_k_cu_a98933e84cuda3std6ranges3__45__cpo4sizeE[1];
.global .align 1 .b8 _ZN34_INTERNAL_3d46bfee_4_k_cu_a98933e84cuda3std6ranges3__45__cpo5ssizeE[1];
.global .align 1 .b8 _ZN34_INTERNAL_3d46bfee_4_k_cu_a98933e84cuda3std6ranges3__45__cpo8distanceE[1];
.global .align 1 .b8 _ZN34_INTERNAL_3d46bfee_4_k_cu_a98933e86thrust24THRUST_300001_SM_1000_NS8cuda_cub3parE[1];
.global .align 1 .b8 _ZN34_INTERNAL_3d46bfee_4_k_cu_a98933e86thrust24THRUST_300001_SM_1000_NS8cuda_cub10par_nosyncE[1];
.global .align 1 .b8 _ZN34_INTERNAL_3d46bfee_4_k_cu_a98933e86thrust24THRUST_300001_SM_1000_NS6system6detail10sequential3seqE[1];
.global .align 1 .b8 _ZN34_INTERNAL_3d46bfee_4_k_cu_a98933e86thrust24THRUST_300001_SM_1000_NS12placeholders2_1E[1];
.global .align 1 .b8 _ZN34_INTERNAL_3d46bfee_4_k_cu_a98933e86thrust24THRUST_300001_SM_1000_NS12placeholders2_2E[1];
.global .align 1 .b8 _ZN34_INTERNAL_3d46bfee_4_k_cu_a98933e86thrust24THRUST_300001_SM_1000_NS12placeholders2_3E[1];
.global .align 1 .b8 _ZN34_INTERNAL_3d46bfee_4_k_cu_a98933e86thrust24THRUST_300001_SM_1000_NS12placeholders2_4E[1];
.global .align 1 .b8 _ZN34_INTERNAL_3d46bfee_4_k_cu_a98933e86thrust24THRUST_300001_SM_1000_NS12placeholders2_5E[1];
.global .align 1 .b8 _ZN34_INTERNAL_3d46bfee_4_k_cu_a98933e86thrust24THRUST_300001_SM_1000_NS12placeholders2_6E[1];
.global .align 1 .b8 _ZN34_INTERNAL_3d46bfee_4_k_cu_a98933e86thrust24THRUST_300001_SM_1000_NS12placeholders2_7E[1];
.global .align 1 .b8 _ZN34_INTERNAL_3d46bfee_4_k_cu_a98933e86thrust24THRUST_300001_SM_1000_NS12placeholders2_8E[1];
.global .align 1 .b8 _ZN34_INTERNAL_3d46bfee_4_k_cu_a98933e86thrust24THRUST_300001_SM_1000_NS12placeholders2_9E[1];
.global .align 1 .b8 _ZN34_INTERNAL_3d46bfee_4_k_cu_a98933e86thrust24THRUST_300001_SM_1000_NS12placeholders3_10E[1];
.global .align 1 .b8 _ZN34_INTERNAL_3d46bfee_4_k_cu_a98933e86thrust24THRUST_300001_SM_1000_NS3seqE[1];

.visible .entry _Z9vectorAddPKfS0_Pfi(
	.param .u64 .ptr .align 1 _Z9vectorAddPKfS0_Pfi_param_0,
	.param .u64 .ptr .align 1 _Z9vectorAddPKfS0_Pfi_param_1,
	.param .u64 .ptr .align 1 _Z9vectorAddPKfS0_Pfi_param_2,
	.param .u32 _Z9vectorAddPKfS0_Pfi_param_3
)
{
	.reg .pred 	%p<2>;
	.reg .b32 	%r<6>;
	.reg .b32 	%f<4>;
	.reg .b64 	%rd<11>;

	ld.param.u64 	%rd1, [_Z9vectorAddPKfS0_Pfi_param_0];
	ld.param.u64 	%rd2, [_Z9vectorAddPKfS0_Pfi_param_1];
	ld.param.u64 	%rd3, [_Z9vectorAddPKfS0_Pfi_param_2];
	ld.param.u32 	%r2, [_Z9vectorAddPKfS0_Pfi_param_3];
	mov.u32 	%r3, %ntid.x;
	mov.u32 	%r4, %ctaid.x;
	mov.u32 	%r5, %tid.x;
	mad.lo.s32 	%r1, %r3, %r4, %r5;
	setp.ge.s32 	%p1, %r1, %r2;
	@%p1 bra 	$L__BB0_2;
	cvta.to.global.u64 	%rd4, %rd1;
	cvta.to.global.u64 	%rd5, %rd2;
	cvta.to.global.u64 	%rd6, %rd3;
	mul.wide.s32 	%rd7, %r1, 4;
	add.s64 	%rd8, %rd4, %rd7;
	ld.global.f32 	%f1, [%rd8];
	add.s64 	%rd9, %rd5, %rd7;
	ld.global.f32 	%f2, [%rd9];
	add.f32 	%f3, %f1, %f2;
	add.s64 	%rd10, %rd6, %rd7;
	st.global.f32 	[%rd10], %f3;
$L__BB0_2:
	ret;

}
	// .globl	_ZN3cub18CUB_300001_SM_10006detail11EmptyKernelIvEEvv
.visible .entry _ZN3cub18CUB_300001_SM_10006detail11EmptyKernelIvEEvv()
{


	ret;

}
	// .globl	_ZN3cub18CUB_300001_SM_10006detail8for_each13static_kernelINS2_12policy_hub_t12policy_500_tEmN6thrust24THRUST_300001_SM_1000_NS8cuda_cub20__uninitialized_fill7functorINS7_10device_ptrIfEEfEEEEvT0_T1_
.visible .entry _ZN3cub18CUB_300001_SM_10006detail8for_each13static_kernelINS2_12policy_hub_t12policy_500_tEmN6thrust24THRUST_300001_SM_1000_NS8cuda_cub20__uninitialized_fill7functorINS7_10device_ptrIfEEfEEEEvT0_T1_(
	.param .u64 _ZN3cub18CUB_300001_SM_10006detail8for_each13static_kernelINS2_12policy_hub_t12policy_500_tEmN6thrust24THRUST_300001_SM_1000_NS8cuda_cub20__uninitialized_fill7functorINS7_10device_ptrIfEEfEEEEvT0_T1__param_0,
	.param .align 8 .b8 _ZN3cub18CUB_300001_SM_10006detail8for_each13static_kernelINS2_12policy_hub_t12policy_500_tEmN6thrust24THRUST_300001_SM_1000_NS8cuda_cub20__uninitialized_fill7functorINS7_10device_ptrIfEEfEEEEvT0_T1__param_1[16]
)
.maxntid 256
{
	.reg .pred 	%p<4>;
	.reg .b16 	%rs<5>;
	.reg .b32 	%r<10>;
	.reg .b32 	%f<3>;
	.reg .b64 	%rd<16>;

	ld.param.f32 	%f2, [_ZN3cub18CUB_300001_SM_10006detail8for_each13static_kernelINS2_12policy_hub_t12policy_500_tEmN6thrust24THRUST_300001_SM_1000_NS8cuda_cub20__uninitialized_fill7functorINS7_10device_ptrIfEEfEEEEvT0_T1__param_1+8];
	ld.param.u64 	%rd4, [_ZN3cub18CUB_300001_SM_10006detail8for_each13static_kernelINS2_12policy_hub_t12policy_500_tEmN6thrust24THRUST_300001_SM_1000_NS8cuda_cub20__uninitialized_fill7functorINS7_10device_ptrIfEEfEEEEvT0_T1__param_1];
	ld.param.u64 	%rd5, [_ZN3cub18CUB_300001_SM_10006detail8for_each13static_kernelINS2_12policy_hub_t12policy_500_tEmN6thrust24THRUST_300001_SM_1000_NS8cuda_cub20__uninitialized_fill7functorINS7_10device_ptrIfEEfEEEEvT0_T1__param_0];
	mov.u32 	%r7, %ctaid.x;
	mul.wide.u32 	%rd1, %r7, 512;
	sub.s64 	%rd2, %rd5, %rd1;
	setp.lt.u64 	%p1, %rd2, 512;
	@%p1 bra 	$L__BB2_2;
	mov.u32 	%r9, %tid.x;
	cvta.to.global.u64 	%rd11, %rd4;
	cvt.u64.u32 	%rd12, %r9;
	add.s64 	%rd13, %rd1, %rd12;
	shl.b64 	%rd14, %rd13, 2;
	add.s64 	%rd15, %rd11, %rd14;
	st.global.f32 	[%rd15], %f2;
	st.global.f32 	[%rd15+1024], %f2;
	bra.uni 	$L__BB2_6;
$L__BB2_2:
	cvta.to.global.u64 	%rd6, %rd4;
	mov.u32 	%r1, %tid.x;
	cvt.u64.u32 	%rd7, %r1;
	setp.le.u64 	%p2, %rd2, %rd7;
	add.s64 	%rd8, %rd1, %rd7;
	shl.b64 	%rd9, %rd8, 2;
	add.s64 	%rd3, %rd6, %rd9;
	@%p2 bra 	$L__BB2_4;
	st.global.f32 	[%rd3], %f2;
$L__BB2_4:
	add.s32 	%r8, %r1, 256;
	cvt.u64.u32 	%rd10, %r8;
	setp.le.u64 	%p3, %rd2, %rd10;
	@%p3 bra 	$L__BB2_6;
	st.global.f32 	[%rd3+1024], %f2;
$L__BB2_6:
	ret;

}


// ===== COMPILED SASS (sm_100) =====

	.target	sm_100

	.elftype	@"ET_EXEC"


//--------------------- .note.nv.tkinfo           --------------------------
	.section	.note.nv.tkinfo,"",@"SHT_NOTE"
	.sectionflags	@"SHF_NOTE_NV_TKINFO"
	.tkinfo
        /*0018*/ 	.word	0x00000002
        /*0030*/ 	.string	""
        /*0030*/ 	.string	"ptxas"
        /*0030*/ 	.string	"Cuda compilation tools, release 13.0, V13.0.88"
        /*0030*/ 	.string	"Build cuda_13.0.r13.0/compiler.36424714_0"
        /*0030*/ 	.string	"-arch sm_100 -m 64 "



//--------------------- .note.nv.cuinfo           --------------------------
	.section	.note.nv.cuinfo,"",@"SHT_NOTE"
	.sectionflags	@"SHF_NOTE_NV_CUINFO"
        /*0018*/ 	.short	0x0002
        /*001a*/ 	.short	0x0064
        /*001c*/ 	.short	0x0082
	.zero		2


//--------------------- .nv.info                  --------------------------
	.section	.nv.info,"",@"SHT_CUDA_INFO"
	.align	4


	//----- nvinfo : EIATTR_REGCOUNT
	.align		4
        /*0000*/ 	.byte	0x04, 0x2f
        /*0002*/ 	.short	(.L_44 - .L_43)
	.align		4
.L_43:
        /*0004*/ 	.word	index@(_Z9vectorAddPKfS0_Pfi)
        /*0008*/ 	.word	0x0000000c


	//----- nvinfo : EIATTR_FRAME_SIZE
	.align		4
.L_44:
        /*000c*/ 	.byte	0x04, 0x11
        /*000e*/ 	.short	(.L_46 - .L_45)
	.align		4
.L_45:
        /*0010*/ 	.word	index@(_Z9vectorAddPKfS0_Pfi)
        /*0014*/ 	.word	0x00000000


	//----- nvinfo : EIATTR_REGCOUNT
	.align		4
.L_46:
        /*0018*/ 	.byte	0x04, 0x2f
        /*001a*/ 	.short	(.L_48 - .L_47)
	.align		4
.L_47:
        /*001c*/ 	.word	index@(_ZN3cub18CUB_300001_SM_10006detail11EmptyKernelIvEEvv)
        /*0020*/ 	.word	0x00000004


	//----- nvinfo : EIATTR_FRAME_SIZE
	.align		4
.L_48:
        /*0024*/ 	.byte	0x04, 0x11
        /*0026*/ 	.short	(.L_50 - .L_49)
	.align		4
.L_49:
        /*0028*/ 	.word	index@(_ZN3cub18CUB_300001_SM_10006detail11EmptyKernelIvEEvv)
        /*002c*/ 	.word	0x00000000


	//----- nvinfo : EIATTR_REGCOUNT
	.align		4
.L_50:
        /*0030*/ 	.byte	0x04, 0x2f
        /*0032*/ 	.short	(.L_52 - .L_51)
	.align		4
.L_51:
        /*0034*/ 	.word	index@(_ZN3cub18CUB_300001_SM_10006detail8for_each13static_kernelINS2_12policy_hub_t12policy_500_tEmN6thrust24THRUST_300001_SM_1000_NS8cuda_cub20__uninitialized_fill7functorINS7_10device_ptrIfEEfEEEEvT0_T1_)
        /*0038*/ 	.word	0x00000008


	//----- nvinfo : EIATTR_FRAME_SIZE
	.align		4
.L_52:
        /*003c*/ 	.byte	0x04, 0x11
        /*003e*/ 	.short	(.L_54 - .L_53)
	.align		4
.L_53:
        /*0040*/ 	.word	index@(_ZN3cub18CUB_300001_SM_10006detail8for_each13static_kernelINS2_12policy_hub_t12policy_500_tEmN6thrust24THRUST_300001_SM_1000_NS8cuda_cub20__uninitialized_fill7functorINS7_10device_ptrIfEEfEEEEvT0_T1_)
        /*0044*/ 	.word	0x00000000


	//----- nvinfo : EIATTR_MIN_STACK_SIZE
	.align		4
.L_54:
        /*0048*/ 	.byte	0x04, 0x12
        /*004a*/ 	.short	(.L_56 - .L_55)
	.align		4
.L_55:
        /*004c*/ 	.word	index@(_ZN3cub18CUB_300001_SM_10006detail8for_each13static_kernelINS2_12policy_hub_t12policy_500_tEmN6thrust24THRUST_300001_SM_1000_NS8cuda_cub20__uninitialized_fill7functorINS7_10device_ptrIfEEfEEEEvT0_T1_)
        /*0050*/ 	.word	0x00000000


	//----- nvinfo : EIATTR_MIN_STACK_SIZE
	.align		4
.L_56:
        /*0054*/ 	.byte	0x04, 0x12
        /*0056*/ 	.short	(.L_58 - .L_57)
	.align		4
.L_57:
        /*0058*/ 	.word	index@(_ZN3cub18CUB_300001_SM_10006detail11EmptyKernelIvEEvv)
        /*005c*/ 	.word	0x00000000


	//----- nvinfo : EIATTR_MIN_STACK_SIZE
	.align		4
.L_58:
        /*0060*/ 	.byte	0x04, 0x12
        /*0062*/ 	.short	(.L_60 - .L_59)
	.align		4
.L_59:
        /*0064*/ 	.word	index@(_Z9vectorAddPKfS0_Pfi)
        /*0068*/ 	.word	0x00000000
.L_60:


//--------------------- .nv.compat                --------------------------
	.section	.nv.compat,"",@"SHT_CUDA_COMPAT_INFO"
	.align	4
        /*0000*/ 	.byte	0x02, 0x09, 0x00, 0x00, 0x02, 0x02, 0x01, 0x00, 0x02, 0x05, 0x05, 0x00, 0x03, 0x07, 0x01, 0x01
        /*0010*/ 	.byte	0x02, 0x03, 0x00, 0x00, 0x02, 0x06, 0x01, 0x00, 0x04, 0x0b, 0x08, 0x00, 0x09, 0x00, 0x00, 0x00
        /*0020*/ 	.byte	0x00, 0x00, 0x00, 0x00


//--------------------- .nv.info._ZN3cub18CUB_300001_SM_10006detail8for_each13static_kernelINS2_12policy_hub_t12policy_500_tEmN6thrust24THRUST_300001_SM_1000_NS8cuda_cub20__uninitialized_fill7functorINS7_10device_ptrIfEEfEEEEvT0_T1_ --------------------------
	.section	.nv.info._ZN3cub18CUB_300001_SM_10006detail8for_each13static_kernelINS2_12policy_hub_t12policy_500_tEmN6thrust24THRUST_300001_SM_1000_NS8cuda_cub20__uninitialized_fill7functorINS7_10device_ptrIfEEfEEEEvT0_T1_,"",@"SHT_CUDA_INFO"
	.sectionflags	@""
	.align	4


	//----- nvinfo : EIATTR_CUDA_API_VERSION
	.align		4
        /*0000*/ 	.byte	0x04, 0x37
        /*0002*/ 	.short	(.L_62 - .L_61)
.L_61:
        /*0004*/ 	.word	0x00000082


	//----- nvinfo : EIATTR_KPARAM_INFO
	.align		4
.L_62:
        /*0008*/ 	.byte	0x04, 0x17
        /*000a*/ 	.short	(.L_64 - .L_63)
.L_63:
        /*000c*/ 	.word	0x00000000
        /*0010*/ 	.short	0x0001
        /*0012*/ 	.short	0x0008
        /*0014*/ 	.byte	0x00, 0xf0, 0x41, 0x00


	//----- nvinfo : EIATTR_KPARAM_INFO
	.align		4
.L_64:
        /*0018*/ 	.byte	0x04, 0x17
        /*001a*/ 	.short	(.L_66 - .L_65)
.L_65:
        /*001c*/ 	.word	0x00000000
        /*0020*/ 	.short	0x0000
        /*0022*/ 	.short	0x0000
        /*0024*/ 	.byte	0x00, 0xf0, 0x21, 0x00


	//----- nvinfo : EIATTR_SPARSE_MMA_MASK
	.align		4
.L_66:
        /*0028*/ 	.byte	0x03, 0x50
        /*002a*/ 	.short	0x0000


	//----- nvinfo : EIATTR_MAXREG_COUNT
	.align		4
        /*002c*/ 	.byte	0x03, 0x1b
        /*002e*/ 	.short	0x00ff


	//----- nvinfo : EIATTR_MERCURY_ISA_VERSION
	.align		4
        /*0030*/ 	.byte	0x03, 0x5f
        /*0032*/ 	.short	0x0101


	//----- nvinfo : EIATTR_VRC_CTA_INIT_COUNT
	.align		4
        /*0034*/ 	.byte	0x02, 0x4a
	.zero		1
	.zero		1


	//----- nvinfo : EIATTR_EXIT_INSTR_OFFSETS
	.align		4
        /*0038*/ 	.byte	0x04, 0x1c
        /*003a*/ 	.short	(.L_68 - .L_67)


	//   ....[0]....
.L_67:
        /*003c*/ 	.word	0x00000130


	//   ....[1]....
        /*0040*/ 	.word	0x00000230


	//   ....[2]....
        /*0044*/ 	.word	0x00000260


	//----- nvinfo : EIATTR_MAX_THREADS
	.align		4
.L_68:
        /*0048*/ 	.byte	0x04, 0x05
        /*004a*/ 	.short	(.L_70 - .L_69)
.L_69:
        /*004c*/ 	.word	0x00000100
        /*0050*/ 	.word	0x00000001
        /*0054*/ 	.word	0x00000001


	//----- nvinfo : EIATTR_CBANK_PARAM_SIZE
	.align		4
.L_70:
        /*0058*/ 	.byte	0x03, 0x19
        /*005a*/ 	.short	0x0018


	//----- nvinfo : EIATTR_PARAM_CBANK
	.align		4
        /*005c*/ 	.byte	0x04, 0x0a
        /*005e*/ 	.short	(.L_72 - .L_71)
	.align		4
.L_71:
        /*0060*/ 	.word	index@(.nv.constant0._ZN3cub18CUB_300001_SM_10006detail8for_each13static_kernelINS2_12policy_hub_t12policy_500_tEmN6thrust24THRUST_300001_SM_1000_NS8cuda_cub20__uninitialized_fill7functorINS7_10device_ptrIfEEfEEEEvT0_T1_)
        /*0064*/ 	.short	0x0380
        /*0066*/ 	.short	0x0018


	//----- nvinfo : EIATTR_SW_WAR
	.align		4
.L_72:
        /*0068*/ 	.byte	0x04, 0x36
        /*006a*/ 	.short	(.L_74 - .L_73)
.L_73:
        /*006c*/ 	.word	0x00000008
.L_74:


//--------------------- .nv.info._ZN3cub18CUB_300001_SM_10006detail11EmptyKernelIvEEvv --------------------------
	.section	.nv.info._ZN3cub18CUB_300001_SM_10006detail11EmptyKernelIvEEvv,"",@"SHT_CUDA_INFO"
	.sectionflags	@""
	.align	4


	//----- nvinfo : EIATTR_CUDA_API_VERSION
	.align		4
        /*0000*/ 	.byte	0x04, 0x37
        /*0002*/ 	.short	(.L_76 - .L_75)
.L_75:
        /*0004*/ 	.word	0x00000082


	//----- nvinfo : EIATTR_SPARSE_MMA_MASK
	.align		4
.L_76:
        /*0008*/ 	.byte	0x03, 0x50
        /*000a*/ 	.short	0x0000


	//----- nvinfo : EIATTR_MAXREG_COUNT
	.align		4
        /*000c*/ 	.byte	0x03, 0x1b
        /*000e*/ 	.short	0x00ff


	//----- nvinfo : EIATTR_MERCURY_ISA_VERSION
	.align		4
        /*0010*/ 	.byte	0x03, 0x5f
        /*0012*/ 	.short	0x0101


	//----- nvinfo : EIATTR_VRC_CTA_INIT_COUNT
	.align		4
        /*0014*/ 	.byte	0x02, 0x4a
	.zero		1
	.zero		1


	//----- nvinfo : EIATTR_EXIT_INSTR_OFFSETS
	.align		4
        /*0018*/ 	.byte	0x04, 0x1c
        /*001a*/ 	.short	(.L_78 - .L_77)


	//   ....[0]....
.L_77:
        /*001c*/ 	.word	0x00000010


	//----- nvinfo : EIATTR_SW_WAR
	.align		4
.L_78:
        /*0020*/ 	.byte	0x04, 0x36
        /*0022*/ 	.short	(.L_80 - .L_79)
.L_79:
        /*0024*/ 	.word	0x00000008
.L_80:


//--------------------- .nv.info._Z9vectorAddPKfS0_Pfi --------------------------
	.section	.nv.info._Z9vectorAddPKfS0_Pfi,"",@"SHT_CUDA_INFO"
	.sectionflags	@""
	.align	4


	//----- nvinfo : EIATTR_CUDA_API_VERSION
	.align		4
        /*0000*/ 	.byte	0x04, 0x37
        /*0002*/ 	.short	(.L_82 - .L_81)
.L_81:
        /*0004*/ 	.word	0x00000082


	//----- nvinfo : EIATTR_KPARAM_INFO
	.align		4
.L_82:
        /*0008*/ 	.byte	0x04, 0x17
        /*000a*/ 	.short	(.L_84 - .L_83)
.L_83:
        /*000c*/ 	.word	0x00000000
        /*0010*/ 	.short	0x0003
        /*0012*/ 	.short	0x0018
        /*0014*/ 	.byte	0x00, 0xf0, 0x11, 0x00


	//----- nvinfo : EIATTR_KPARAM_INFO
	.align		4
.L_84:
        /*0018*/ 	.byte	0x04, 0x17
        /*001a*/ 	.short	(.L_86 - .L_85)
.L_85:
        /*001c*/ 	.word	0x00000000
        /*0020*/ 	.short	0x0002
        /*0022*/ 	.short	0x0010
        /*0024*/ 	.byte	0x00, 0xf5, 0x21, 0x00


	//----- nvinfo : EIATTR_KPARAM_INFO
	.align		4
.L_86:
        /*0028*/ 	.byte	0x04, 0x17
        /*002a*/ 	.short	(.L_88 - .L_87)
.L_87:
        /*002c*/ 	.word	0x00000000
        /*0030*/ 	.short	0x0001
        /*0032*/ 	.short	0x0008
        /*0034*/ 	.byte	0x00, 0xf5, 0x21, 0x00


	//----- nvinfo : EIATTR_KPARAM_INFO
	.align		4
.L_88:
        /*0038*/ 	.byte	0x04, 0x17
        /*003a*/ 	.short	(.L_90 - .L_89)
.L_89:
        /*003c*/ 	.word	0x00000000
        /*0040*/ 	.short	0x0000
        /*0042*/ 	.short	0x0000
        /*0044*/ 	.byte	0x00, 0xf5, 0x21, 0x00


	//----- nvinfo : EIATTR_SPARSE_MMA_MASK
	.align		4
.L_90:
        /*0048*/ 	.byte	0x03, 0x50
        /*004a*/ 	.short	0x0000


	//----- nvinfo : EIATTR_MAXREG_COUNT
	.align		4
        /*004c*/ 	.byte	0x03, 0x1b
        /*004e*/ 	.short	0x00ff


	//----- nvinfo : EIATTR_MERCURY_ISA_VERSION
	.align		4
        /*0050*/ 	.byte	0x03, 0x5f
        /*0052*/ 	.short	0x0101


	//----- nvinfo : EIATTR_VRC_CTA_INIT_COUNT
	.align		4
        /*0054*/ 	.byte	0x02, 0x4a
	.zero		1
	.zero		1


	//----- nvinfo : EIATTR_EXIT_INSTR_OFFSETS
	.align		4
        /*0058*/ 	.byte	0x04, 0x1c
        /*005a*/ 	.short	(.L_92 - .L_91)


	//   ....[0]....
.L_91:
        /*005c*/ 	.word	0x00000070


	//   ....[1]....
        /*0060*/ 	.word	0x00000130


	//----- nvinfo : EIATTR_CBANK_PARAM_SIZE
	.align		4
.L_92:
        /*0064*/ 	.byte	0x03, 0x19
        /*0066*/ 	.short	0x001c


	//----- nvinfo : EIATTR_PARAM_CBANK
	.align		4
        /*0068*/ 	.byte	0x04, 0x0a
        /*006a*/ 	.short	(.L_94 - .L_93)
	.align		4
.L_93:
        /*006c*/ 	.word	index@(.nv.constant0._Z9vectorAddPKfS0_Pfi)
        /*0070*/ 	.short	0x0380
        /*0072*/ 	.short	0x001c


	//----- nvinfo : EIATTR_SW_WAR
	.align		4
.L_94:
        /*0074*/ 	.byte	0x04, 0x36
        /*0076*/ 	.short	(.L_96 - .L_95)
.L_95:
        /*0078*/ 	.word	0x00000008
.L_96:


//--------------------- .nv.callgraph             --------------------------
	.section	.nv.callgraph,"",@"SHT_CUDA_CALLGRAPH"
	.align	4
	.sectionentsize	8
	.align		4
        /*0000*/ 	.word	0x00000000
	.align		4
        /*0004*/ 	.word	0xffffffff
	.align		4
        /*0008*/ 	.word	0x00000000
	.align		4
        /*000c*/ 	.word	0xfffffffe
	.align		4
        /*0010*/ 	.word	0x00000000
	.align		4
        /*0014*/ 	.word	0xfffffffd
	.align		4
        /*0018*/ 	.word	0x00000000
	.align		4
        /*001c*/ 	.word	0xfffffffc


//--------------------- .nv.constant4             --------------------------
	.section	.nv.constant4,"a",@progbits
	.align	8
	.align		8
.nv.constant4:
        /*0000*/ 	.dword	_ZN34_INTERNAL_3d46bfee_4_k_cu_a98933e84cuda3std3__45__cpo5beginE
	.align		8
        /*0008*/ 	.dword	_ZN34_INTERNAL_3d46bfee_4_k_cu_a98933e84cuda3std3__45__cpo3endE
	.align		8
        /*0010*/ 	.dword	_ZN34_INTERNAL_3d46bfee_4_k_cu_a98933e84cuda3std3__45__cpo6cbeginE
	.align		8
        /*0018*/ 	.dword	_ZN34_INTERNAL_3d46bfee_4_k_cu_a98933e84cuda3std3__45__cpo4cendE
	.align		8
        /*0020*/ 	.dword	_ZN34_INTERNAL_3d46bfee_4_k_cu_a98933e84cuda3std3__45__cpo6rbeginE
	.align		8
        /*0028*/ 	.dword	_ZN34_INTERNAL_3d46bfee_4_k_cu_a98933e84cuda3std3__45__cpo4rendE
	.align		8
        /*0030*/ 	.dword	_ZN34_INTERNAL_3d46bfee_4_k_cu_a98933e84cuda3std3__45__cpo7crbeginE
	.align		8
        /*0038*/ 	.dword	_ZN34_INTERNAL_3d46bfee_4_k_cu_a98933e84cuda3std3__45__cpo5crendE
	.align		8
        /*0040*/ 	.dword	_ZN34_INTERNAL_3d46bfee_4_k_cu_a98933e84cuda3std3__436_GLOBAL__N__3d46bfee_4_k_cu_a98933e86ignoreE
	.align		8
        /*0048*/ 	.dword	_ZN34_INTERNAL_3d46bfee_4_k_cu_a98933e84cuda3std3__419piecewise_constructE
	.align		8
        /*0050*/ 	.dword	_ZN34_INTERNAL_3d46bfee_4_k_cu_a98933e84cuda3std3__48in_placeE
	.align		8
        /*0058*/ 	.dword	_ZN34_INTERNAL_3d46bfee_4_k_cu_a98933e84cuda3std3__420unreachable_sentinelE
	.align		8
        /*0060*/ 	.dword	_ZN34_INTERNAL_3d46bfee_4_k_cu_a98933e84cuda3std3__47nulloptE
	.align		8
        /*0068*/ 	.dword	_ZN34_INTERNAL_3d46bfee_4_k_cu_a98933e84cuda3std3__48unexpectE
	.align		8
        /*0070*/ 	.dword	_ZN34_INTERNAL_3d46bfee_4_k_cu_a98933e84cuda3std6ranges3__45__cpo4swapE
	.align		8
        /*0078*/ 	.dword	_ZN34_INTERNAL_3d46bfee_4_k_cu_a98933e84cuda3std6ranges3__45__cpo9iter_moveE
	.align		8
        /*0080*/ 	.dword	_ZN34_INTERNAL_3d46bfee_4_k_cu_a98933e84cuda3std6ranges3__45__cpo5beginE
	.align		8
        /*0088*/ 	.dword	_ZN34_INTERNAL_3d46bfee_4_k_cu_a98933e84cuda3std6ranges3__45__cpo3endE
	.align		8
        /*0090*/ 	.dword	_ZN34_INTERNAL_3d46bfee_4_k_cu_a98933e84cuda3std6ranges3__45__cpo6cbeginE
	.align		8
        /*0098*/ 	.dword	_ZN34_INTERNAL_3d46bfee_4_k_cu_a98933e84cuda3std6ranges3__45__cpo4cendE
	.align		8
        /*00a0*/ 	.dword	_ZN34_INTERNAL_3d46bfee_4_k_cu_a98933e84cuda3std6ranges3__45__cpo7advanceE
	.align		8
        /*00a8*/ 	.dword	_ZN34_INTERNAL_3d46bfee_4_k_cu_a98933e84cuda3std6ranges3__45__cpo9iter_swapE
	.align		8
        /*00b0*/ 	.dword	_ZN34_INTERNAL_3d46bfee_4_k_cu_a98933e84cuda3std6ranges3__45__cpo4nextE
	.align		8
        /*00b8*/ 	.dword	_ZN34_INTERNAL_3d46bfee_4_k_cu_a98933e84cuda3std6ranges3__45__cpo4prevE
	.align		8
        /*00c0*/ 	.dword	_ZN34_INTERNAL_3d46bfee_4_k_cu_a98933e84cuda3std6ranges3__45__cpo4dataE
	.align		8
        /*00c8*/ 	.dword	_ZN34_INTERNAL_3d46bfee_4_k_cu_a98933e84cuda3std6ranges3__45__cpo5cdataE
	.align		8
        /*00d0*/ 	.dword	_ZN34_INTERNAL_3d46bfee_4_k_cu_a98933e84cuda3std6ranges3__45__cpo4sizeE
	.align		8
        /*00d8*/ 	.dword	_ZN34_INTERNAL_3d46bfee_4_k_cu_a98933e84cuda3std6ranges3__45__cpo5ssizeE
	.align		8
        /*00e0*/ 	.dword	_ZN34_INTERNAL_3d46bfee_4_k_cu_a98933e84cuda3std6ranges3__45__cpo8distanceE
	.align		8
        /*00e8*/ 	.dword	_ZN34_INTERNAL_3d46bfee_4_k_cu_a98933e86thrust24THRUST_300001_SM_1000_NS8cuda_cub3parE
	.align		8
        /*00f0*/ 	.dword	_ZN34_INTERNAL_3d46bfee_4_k_cu_a98933e86thrust24THRUST_300001_SM_1000_NS8cuda_cub10par_nosyncE
	.align		8
        /*00f8*/ 	.dword	_ZN34_INTERNAL_3d46bfee_4_k_cu_a98933e86thrust24THRUST_300001_SM_1000_NS6system6detail10sequential3seqE
	.align		8
        /*0100*/ 	.dword	_ZN34_INTERNAL_3d46bfee_4_k_cu_a98933e86thrust24THRUST_300001_SM_1000_NS12placeholders2_1E
	.align		8
        /*0108*/ 	.dword	_ZN34_INTERNAL_3d46bfee_4_k_cu_a98933e86thrust24THRUST_300001_SM_1000_NS12placeholders2_2E
	.align		8
        /*0110*/ 	.dword	_ZN34_INTERNAL_3d46bfee_4_k_cu_a98933e86thrust24THRUST_300001_SM_1000_NS12placeholders2_3E
	.align		8
        /*0118*/ 	.dword	_ZN34_INTERNAL_3d46bfee_4_k_cu_a98933e86thrust24THRUST_300001_SM_1000_NS12placeholders2_4E
	.align		8
        /*0120*/ 	.dword	_ZN34_INTERNAL_3d46bfee_4_k_cu_a98933e86thrust24THRUST_300001_SM_1000_NS12placeholders2_5E
	.align		8
        /*0128*/ 	.dword	_ZN34_INTERNAL_3d46bfee_4_k_cu_a98933e86thrust24THRUST_300001_SM_1000_NS12placeholders2_6E
	.align		8
        /*0130*/ 	.dword	_ZN34_INTERNAL_3d46bfee_4_k_cu_a98933e86thrust24THRUST_300001_SM_1000_NS12placeholders2_7E
	.align		8
        /*0138*/ 	.dword	_ZN34_INTERNAL_3d46bfee_4_k_cu_a98933e86thrust24THRUST_300001_SM_1000_NS12placeholders2_8E
	.align		8
        /*0140*/ 	.dword	_ZN34_INTERNAL_3d46bfee_4_k_cu_a98933e86thrust24THRUST_300001_SM_1000_NS12placeholders2_9E
	.align		8
        /*0148*/ 	.dword	_ZN34_INTERNAL_3d46bfee_4_k_cu_a98933e86thrust24THRUST_300001_SM_1000_NS12placeholders3_10E
	.align		8
        /*0150*/ 	.dword	_ZN34_INTERNAL_3d46bfee_4_k_cu_a98933e86thrust24THRUST_300001_SM_1000_NS3seqE


//--------------------- .text._ZN3cub18CUB_300001_SM_10006detail8for_each13static_kernelINS2_12policy_hub_t12policy_500_tEmN6thrust24THRUST_300001_SM_1000_NS8cuda_cub20__uninitialized_fill7functorINS7_10device_ptrIfEEfEEEEvT0_T1_ --------------------------
	.section	.text._ZN3cub18CUB_300001_SM_10006detail8for_each13static_kernelINS2_12policy_hub_t12policy_500_tEmN6thrust24THRUST_300001_SM_1000_NS8cuda_cub20__uninitialized_fill7functorINS7_10device_ptrIfEEfEEEEvT0_T1_,"ax",@progbits
	.align	128
        .global         _ZN3cub18CUB_300001_SM_10006detail8for_each13static_kernelINS2_12policy_hub_t12policy_500_tEmN6thrust24THRUST_300001_SM_1000_NS8cuda_cub20__uninitialized_fill7functorINS7_10device_ptrIfEEfEEEEvT0_T1_
        .type           _ZN3cub18CUB_300001_SM_10006detail8for_each13static_kernelINS2_12policy_hub_t12policy_500_tEmN6thrust24THRUST_300001_SM_1000_NS8cuda_cub20__uninitialized_fill7functorINS7_10device_ptrIfEEfEEEEvT0_T1_,@function
        .size           _ZN3cub18CUB_300001_SM_10006detail8for_each13static_kernelINS2_12policy_hub_t12policy_500_tEmN6thrust24THRUST_300001_SM_1000_NS8cuda_cub20__uninitialized_fill7functorINS7_10device_ptrIfEEfEEEEvT0_T1_,(.L_x_4 - _ZN3cub18CUB_300001_SM_10006detail8for_each13static_kernelINS2_12policy_hub_t12policy_500_tEmN6thrust24THRUST_300001_SM_1000_NS8cuda_cub20__uninitialized_fill7functorINS7_10device_ptrIfEEfEEEEvT0_T1_)
        .other          _ZN3cub18CUB_300001_SM_10006detail8for_each13static_kernelINS2_12policy_hub_t12policy_500_tEmN6thrust24THRUST_300001_SM_1000_NS8cuda_cub20__uninitialized_fill7functorINS7_10device_ptrIfEEfEEEEvT0_T1_,@"STO_CUDA_ENTRY STV_DEFAULT"
_ZN3cub18CUB_300001_SM_10006detail8for_each13static_kernelINS2_12policy_hub_t12policy_500_tEmN6thrust24THRUST_300001_SM_1000_NS8cuda_cub20__uninitialized_fill7functorINS7_10device_ptrIfEEfEEEEvT0_T1_:
.text._ZN3cub18CUB_300001_SM_10006detail8for_each13static_kernelINS2_12policy_hub_t12policy_500_tEmN6thrust24THRUST_300001_SM_1000_NS8cuda_cub20__uninitialized_fill7functorINS7_10device_ptrIfEEfEEEEvT0_T1_:
[----:B------:R-:W-:Y:S08]  /*0000*/  LDC R1, c[0x0][0x37c] ;  /* 0x0000df00ff017b82 */ /* 0x000ff00000000800 */
[----:B------:R-:W0:Y:S01]  /*0010*/  S2UR UR4, SR_CTAID.X ;  /* 0x00000000000479c3 */ /* 0x000e220000002500 */
[----:B------:R-:W1:Y:S01]  /*0020*/  LDCU.64 UR6, c[0x0][0x380] ;  /* 0x00007000ff0677ac */ /* 0x000e620008000a00 */
[----:B------:R-:W2:Y:S01]  /*0030*/  LDCU.64 UR8, c[0x0][0x358] ;  /* 0x00006b00ff0877ac */ /* 0x000ea20008000a00 */
[----:B0-----:R-:W-:-:S04]  /*0040*/  UIMAD.WIDE.U32 UR4, UR4, 0x200, URZ ;  /* 0x00000200040478a5 */ /* 0x001fc8000f8e00ff */
[----:B-1----:R-:W-:-:S04]  /*0050*/  UIADD3 UR6, UP0, UPT, -UR4, UR6, URZ ;  /* 0x0000000604067290 */ /* 0x002fc8000ff1e1ff */
[----:B------:R-:W-:Y:S02]  /*0060*/  UIADD3.X UR7, UPT, UPT, ~UR5, UR7, URZ, UP0, !UPT ;  /* 0x0000000705077290 */ /* 0x000fe400087fe5ff */
[----:B------:R-:W-:-:S04]  /*0070*/  UISETP.GE.U32.AND UP0, UPT, UR6, 0x200, UPT ;  /* 0x000002000600788c */ /* 0x000fc8000bf06070 */
[----:B------:R-:W-:-:S09]  /*0080*/  UISETP.GE.U32.AND.EX UP0, UPT, UR7, URZ, UPT, UP0 ;  /* 0x000000ff0700728c */ /* 0x000fd2000bf06100 */
[----:B--2---:R-:W-:Y:S05]  /*0090*/  BRA.U !UP0, `(.L_x_0) ;  /* 0x0000000108287547 */ /* 0x004fea000b800000 */
[----:B------:R-:W0:Y:S01]  /*00a0*/  S2R R0, SR_TID.X ;  /* 0x0000000000007919 */ /* 0x000e220000002100 */
[----:B------:R-:W1:Y:S01]  /*00b0*/  LDCU.64 UR6, c[0x0][0x388] ;  /* 0x00007100ff0677ac */ /* 0x000e620008000a00 */
[----:B------:R-:W2:Y:S01]  /*00c0*/  LDC R5, c[0x0][0x390] ;  /* 0x0000e400ff057b82 */ /* 0x000ea20000000800 */
[----:B0-----:R-:W-:-:S05]  /*00d0*/  IADD3 R0, P0, PT, R0, UR4, RZ ;  /* 0x0000000400007c10 */ /* 0x001fca000ff1e0ff */
[----:B------:R-:W-:Y:S01]  /*00e0*/  IMAD.X R3, RZ, RZ, UR5, P0 ;  /* 0x00000005ff037e24 */ /* 0x000fe200080e06ff */
[----:B-1----:R-:W-:-:S04]  /*00f0*/  LEA R2, P0, R0, UR6, 0x2 ;  /* 0x0000000600027c11 */ /* 0x002fc8000f8010ff */
[----:B------:R-:W-:-:S05]  /*0100*/  LEA.HI.X R3, R0, UR7, R3, 0x2, P0 ;  /* 0x0000000700037c11 */ /* 0x000fca00080f1403 */
[----:B--2---:R-:W-:Y:S04]  /*0110*/  STG.E desc[UR8][R2.64], R5 ;  /* 0x0000000502007986 */ /* 0x004fe8000c101908 */
[----:B------:R-:W-:Y:S01]  /*0120*/  STG.E desc[UR8][R2.64+0x400], R5 ;  /* 0x0004000502007986 */ /* 0x000fe2000c101908 */
[----:B------:R-:W-:Y:S05]  /*0130*/  EXIT ;  /* 0x000000000000794d */ /* 0x000fea0003800000 */
.L_x_0:
[----:B------:R-:W0:Y:S01]  /*0140*/  S2R R0, SR_TID.X ;  /* 0x0000000000007919 */ /* 0x000e220000002100 */
[----:B------:R-:W-:Y:S01]  /*0150*/  IMAD.U32 R2, RZ, RZ, UR7 ;  /* 0x00000007ff027e24 */ /* 0x000fe2000f8e00ff */
[----:B------:R-:W1:Y:S01]  /*0160*/  LDCU.64 UR10, c[0x0][0x388] ;  /* 0x00007100ff0a77ac */ /* 0x000e620008000a00 */
[----:B------:R-:W-:Y:S01]  /*0170*/  IMAD.U32 R4, RZ, RZ, UR7 ;  /* 0x00000007ff047e24 */ /* 0x000fe2000f8e00ff */
[----:B0-----:R-:W-:-:S04]  /*0180*/  ISETP.LT.U32.AND P0, PT, R0, UR6, PT ;  /* 0x0000000600007c0c */ /* 0x001fc8000bf01070 */
[----:B------:R-:W-:Y:S01]  /*0190*/  ISETP.GT.U32.AND.EX P0, PT, R2, RZ, PT, P0 ;  /* 0x000000ff0200720c */ /* 0x000fe20003f04100 */
[C---:B------:R-:W-:Y:S01]  /*01a0*/  VIADD R2, R0.reuse, 0x100 ;  /* 0x0000010000027836 */ /* 0x040fe20000000000 */
[----:B------:R-:W-:-:S04]  /*01b0*/  IADD3 R0, P2, PT, R0, UR4, RZ ;  /* 0x0000000400007c10 */ /* 0x000fc8000ff5e0ff */
[----:B------:R-:W-:Y:S01]  /*01c0*/  ISETP.LT.U32.AND P1, PT, R2, UR6, PT ;  /* 0x0000000602007c0c */ /* 0x000fe2000bf21070 */
[----:B------:R-:W-:Y:S01]  /*01d0*/  IMAD.X R3, RZ, RZ, UR5, P2 ;  /* 0x00000005ff037e24 */ /* 0x000fe200090e06ff */
[----:B-1----:R-:W-:Y:S02]  /*01e0*/  LEA R2, P2, R0, UR10, 0x2 ;  /* 0x0000000a00027c11 */ /* 0x002fe4000f8410ff */
[----:B------:R-:W-:Y:S02]  /*01f0*/  ISETP.GT.U32.AND.EX P1, PT, R4, RZ, PT, P1 ;  /* 0x000000ff0400720c */ /* 0x000fe40003f24110 */
[----:B------:R-:W-:Y:S01]  /*0200*/  LEA.HI.X R3, R0, UR11, R3, 0x2, P2 ;  /* 0x0000000b00037c11 */ /* 0x000fe200090f1403 */
[----:B------:R-:W0:Y:S04]  /*0210*/  @P0 LDC R5, c[0x0][0x390] ;  /* 0x0000e400ff050b82 */ /* 0x000e280000000800 */
[----:B0-----:R0:W-:Y:S06]  /*0220*/  @P0 STG.E desc[UR8][R2.64], R5 ;  /* 0x0000000502000986 */ /* 0x0011ec000c101908 */
[----:B------:R-:W-:Y:S05]  /*0230*/  @!P1 EXIT ;  /* 0x000000000000994d */ /* 0x000fea0003800000 */
[----:B0-----:R-:W0:Y:S02]  /*0240*/  LDC R5, c[0x0][0x390] ;  /* 0x0000e400ff057b82 */ /* 0x001e240000000800 */
[----:B0-----:R-:W-:Y:S01]  /*0250*/  STG.E desc[UR8][R2.64+0x400], R5 ;  /* 0x0004000502007986 */ /* 0x001fe2000c101908 */
[----:B------:R-:W-:Y:S05]  /*0260*/  EXIT ;  /* 0x000000000000794d */ /* 0x000fea0003800000 */
.L_x_1:
[----:B------:R-:W-:-:S00]  /*0270*/  BRA `(.L_x_1) ;  /* 0xfffffffc00fc7947 */ /* 0x000fc0000383ffff */
[----:B------:R-:W-:-:S00]  /*0280*/  NOP ;  /* 0x0000000000007918 */ /* 0x000fc00000000000 */
[----:B------:R-:W-:-:S00]  /*0290*/  NOP ;  /* 0x0000000000007918 */ /* 0x000fc00000000000 */
[----:B------:R-:W-:-:S00]  /*02a0*/  NOP ;  /* 0x0000000000007918 */ /* 0x000fc00000000000 */
[----:B------:R-:W-:-:S00]  /*02b0*/  NOP ;  /* 0x0000000000007918 */ /* 0x000fc00000000000 */
[----:B------:R-:W-:-:S00]  /*02c0*/  NOP ;  /* 0x0000000000007918 */ /* 0x000fc00000000000 */
[----:B------:R-:W-:-:S00]  /*02d0*/  NOP ;  /* 0x0000000000007918 */ /* 0x000fc00000000000 */
[----:B------:R-:W-:-:S00]  /*02e0*/  NOP ;  /* 0x0000000000007918 */ /* 0x000fc00000000000 */
[----:B------:R-:W-:-:S00]  /*02f0*/  NOP ;  /* 0x0000000000007918 */ /* 0x000fc00000000000 */
.L_x_4:


//--------------------- .text._ZN3cub18CUB_300001_SM_10006detail11EmptyKernelIvEEvv --------------------------
	.section	.text._ZN3cub18CUB_300001_SM_10006detail11EmptyKernelIvEEvv,"ax",@progbits
	.align	128
        .global         _ZN3cub18CUB_300001_SM_10006detail11EmptyKernelIvEEvv
        .type           _ZN3cub18CUB_300001_SM_10006detail11EmptyKernelIvEEvv,@function
        .size           _ZN3cub18CUB_300001_SM_10006detail11EmptyKernelIvEEvv,(.L_x_5 - _ZN3cub18CUB_300001_SM_10006detail11EmptyKernelIvEEvv)
        .other          _ZN3cub18CUB_300001_SM_10006detail11EmptyKernelIvEEvv,@"STO_CUDA_ENTRY STV_DEFAULT"
_ZN3cub18CUB_300001_SM_10006detail11EmptyKernelIvEEvv:
.text._ZN3cub18CUB_300001_SM_10006detail11EmptyKernelIvEEvv:
[----:B------:R-:W-:Y:S01]  /*0000*/  LDC R1, c[0x0][0x37c] ;  /* 0x0000df00ff017b82 */ /* 0x000fe20000000800 */
[----:B------:R-:W-:Y:S05]  /*0010*/  EXIT ;  /* 0x000000000000794d */ /* 0x000fea0003800000 */
.L_x_2:
        /* <DEDUP_REMOVED lines=14> */
.L_x_5:


//--------------------- .text._Z9vectorAddPKfS0_Pfi --------------------------
	.section	.text._Z9vectorAddPKfS0_Pfi,"ax",@progbits
	.align	128
        .global         _Z9vectorAddPKfS0_Pfi
        .type           _Z9vectorAddPKfS0_Pfi,@function
        .size           _Z9vectorAddPKfS0_Pfi,(.L_x_6 - _Z9vectorAddPKfS0_Pfi)
        .other          _Z9vectorAddPKfS0_Pfi,@"STO_CUDA_ENTRY STV_DEFAULT"
_Z9vectorAddPKfS0_Pfi:
.text._Z9vectorAddPKfS0_Pfi:
[----:B------:R-:W-:Y:S01]  /*0000*/  LDC R1, c[0x0][0x37c] ;  /* 0x0000df00ff017b82 */ /* 0x000fe20000000800 */
[----:B------:R-:W0:Y:S01]  /*0010*/  S2R R9, SR_CTAID.X ;  /* 0x0000000000097919 */ /* 0x000e220000002500 */
[----:B------:R-:W0:Y:S01]  /*0020*/  LDCU UR4, c[0x0][0x360] ;  /* 0x00006c00ff0477ac */ /* 0x000e220008000800 */
[----:B------:R-:W0:Y:S01]  /*0030*/  S2R R0, SR_TID.X ;  /* 0x0000000000007919 */ /* 0x000e220000002100 */
[----:B------:R-:W1:Y:S01]  /*0040*/  LDCU UR5, c[0x0][0x398] ;  /* 0x00007300ff0577ac */ /* 0x000e620008000800 */
[----:B0-----:R-:W-:-:S05]  /*0050*/  IMAD R9, R9, UR4, R0 ;  /* 0x0000000409097c24 */ /* 0x001fca000f8e0200 */
[----:B-1----:R-:W-:-:S13]  /*0060*/  ISETP.GE.AND P0, PT, R9, UR5, PT ;  /* 0x0000000509007c0c */ /* 0x002fda000bf06270 */
[----:B------:R-:W-:Y:S05]  /*0070*/  @P0 EXIT ;  /* 0x000000000000094d */ /* 0x000fea0003800000 */
[----:B------:R-:W0:Y:S01]  /*0080*/  LDC.64 R2, c[0x0][0x380] ;  /* 0x0000e000ff027b82 */ /* 0x000e220000000a00 */
[----:B------:R-:W1:Y:S07]  /*0090*/  LDCU.64 UR4, c[0x0][0x358] ;  /* 0x00006b00ff0477ac */ /* 0x000e6e0008000a00 */
[----:B------:R-:W2:Y:S08]  /*00a0*/  LDC.64 R4, c[0x0][0x388] ;  /* 0x0000e200ff047b82 */ /* 0x000eb00000000a00 */
[----:B------:R-:W3:Y:S01]  /*00b0*/  LDC.64 R6, c[0x0][0x390] ;  /* 0x0000e400ff067b82 */ /* 0x000ee20000000a00 */
[----:B0-----:R-:W-:-:S06]  /*00c0*/  IMAD.WIDE R2, R9, 0x4, R2 ;  /* 0x0000000409027825 */ /* 0x001fcc00078e0202 */
[----:B-1----:R-:W4:Y:S01]  /*00d0*/  LDG.E R2, desc[UR4][R2.64] ;  /* 0x0000000402027981 */ /* 0x002f22000c1e1900 */
[----:B--2---:R-:W-:-:S06]  /*00e0*/  IMAD.WIDE R4, R9, 0x4, R4 ;  /* 0x0000000409047825 */ /* 0x004fcc00078e0204 */
[----:B------:R-:W4:Y:S01]  /*00f0*/  LDG.E R5, desc[UR4][R4.64] ;  /* 0x0000000404057981 */ /* 0x000f22000c1e1900 */
[----:B---3--:R-:W-:-:S04]  /*0100*/  IMAD.WIDE R6, R9, 0x4, R6 ;  /* 0x0000000409067825 */ /* 0x008fc800078e0206 */
[----:B----4-:R-:W-:-:S05]  /*0110*/  FADD R9, R2, R5 ;  /* 0x0000000502097221 */ /* 0x010fca0000000000 */
[----:B------:R-:W-:Y:S01]  /*0120*/  STG.E desc[UR4][R6.64], R9 ;  /* 0x0000000906007986 */ /* 0x000fe2000c101904 */
[----:B------:R-:W-:Y:S05]  /*0130*/  EXIT ;  /* 0x000000000000794d */ /* 0x000fea0003800000 */
.L_x_3:
        /* <DEDUP_REMOVED lines=12> */
.L_x_6:


//--------------------- .nv.shared.reserved.0     --------------------------
	.section	.nv.shared.reserved.0,"aw",@nobits
	.weak		__nv_reservedSMEM_offset_0_alias
	.size		__nv_reservedSMEM_offset_0_alias, 0, 64
	.other		__nv_reservedSMEM_offset_0_alias,@"STO_CUDA_RESERVED_SHARED STV_DEFAULT"
__nv_reservedSMEM_offset_0_alias:
	.zero		0
	.zero		64


//--------------------- .nv.global                --------------------------
	.section	.nv.global,"aw",@nobits
.nv.global:
	.type		_ZN34_INTERNAL_3d46bfee_4_k_cu_a98933e86thrust24THRUST_300001_SM_1000_NS3seqE,@object
	.size		_ZN34_INTERNAL_3d46bfee_4_k_cu_a98933e86thrust24THRUST_300001_SM_1000_NS3seqE,(_ZN34_INTERNAL_3d46bfee_4_k_cu_a98933e84cuda3std3__48in_placeE - _ZN34_INTERNAL_3d46bfee_4_k_cu_a98933e86thrust24THRUST_300001_SM_1000_NS3seqE)
_ZN34_INTERNAL_3d46bfee_4_k_cu_a98933e86thrust24THRUST_300001_SM_1000_NS3seqE:
	.zero		1
	.type		_ZN34_INTERNAL_3d46bfee_4_k_cu_a98933e84cuda3std3__48in_placeE,@object
	.size		_ZN34_INTERNAL_3d46bfee_4_k_cu_a98933e84cuda3std3__48in_placeE,(_ZN34_INTERNAL_3d46bfee_4_k_cu_a98933e84cuda3std6ranges3__45__cpo4sizeE - _ZN34_INTERNAL_3d46bfee_4_k_cu_a98933e84cuda3std3__48in_placeE)
_ZN34_INTERNAL_3d46bfee_4_k_cu_a98933e84cuda3std3__48in_placeE:
	.zero		1
	.type		_ZN34_INTERNAL_3d46bfee_4_k_cu_a98933e84cuda3std6ranges3__45__cpo4sizeE,@object
	.size		_ZN34_INTERNAL_3d46bfee_4_k_cu_a98933e84cuda3std6ranges3__45__cpo4sizeE,(_ZN34_INTERNAL_3d46bfee_4_k_cu_a98933e86thrust24THRUST_300001_SM_1000_NS12placeholders2_3E - _ZN34_INTERNAL_3d46bfee_4_k_cu_a98933e84cuda3std6ranges3__45__cpo4sizeE)
_ZN34_INTERNAL_3d46bfee_4_k_cu_a98933e84cuda3std6ranges3__45__cpo4sizeE:
	.zero		1
	.type		_ZN34_INTERNAL_3d46bfee_4_k_cu_a98933e86thrust24THRUST_300001_SM_1000_NS12placeholders2_3E,@object
	.size		_ZN34_INTERNAL_3d46bfee_4_k_cu_a98933e86thrust24THRUST_300001_SM_1000_NS12placeholders2_3E,(_ZN34_INTERNAL_3d46bfee_4_k_cu_a98933e84cuda3std3__45__cpo6cbeginE - _ZN34_INTERNAL_3d46bfee_4_k_cu_a98933e86thrust24THRUST_300001_SM_1000_NS12placeholders2_3E)
_ZN34_INTERNAL_3d46bfee_4_k_cu_a98933e86thrust24THRUST_300001_SM_1000_NS12placeholders2_3E:
	.zero		1
	.type		_ZN34_INTERNAL_3d46bfee_4_k_cu_a98933e84cuda3std3__45__cpo6cbeginE,@object
	.size		_ZN34_INTERNAL_3d46bfee_4_k_cu_a98933e84cuda3std3__45__cpo6cbeginE,(_ZN34_INTERNAL_3d46bfee_4_k_cu_a98933e84cuda3std6ranges3__45__cpo6cbeginE - _ZN34_INTERNAL_3d46bfee_4_k_cu_a98933e84cuda3std3__45__cpo6cbeginE)
_ZN34_INTERNAL_3d46bfee_4_k_cu_a98933e84cuda3std3__45__cpo6cbeginE:
	.zero		1
	.type		_ZN34_INTERNAL_3d46bfee_4_k_cu_a98933e84cuda3std6ranges3__45__cpo6cbeginE,@object
	.size		_ZN34_INTERNAL_3d46bfee_4_k_cu_a98933e84cuda3std6ranges3__45__cpo6cbeginE,(_ZN34_INTERNAL_3d46bfee_4_k_cu_a98933e86thrust24THRUST_300001_SM_1000_NS12placeholders2_7E - _ZN34_INTERNAL_3d46bfee_4_k_cu_a98933e84cuda3std6ranges3__45__cpo6cbeginE)
_ZN34_INTERNAL_3d46bfee_4_k_cu_a98933e84cuda3std6ranges3__45__cpo6cbeginE:
	.zero		1
	.type		_ZN34_INTERNAL_3d46bfee_4_k_cu_a98933e86thrust24THRUST_300001_SM_1000_NS12placeholders2_7E,@object
	.size		_ZN34_INTERNAL_3d46bfee_4_k_cu_a98933e86thrust24THRUST_300001_SM_1000_NS12placeholders2_7E,(_ZN34_INTERNAL_3d46bfee_4_k_cu_a98933e84cuda3std3__45__cpo7crbeginE - _ZN34_INTERNAL_3d46bfee_4_k_cu_a98933e86thrust24THRUST_300001_SM_1000_NS12placeholders2_7E)
_ZN34_INTERNAL_3d46bfee_4_k_cu_a98933e86thrust24THRUST_300001_SM_1000_NS12placeholders2_7E:
	.zero		1
	.type		_ZN34_INTERNAL_3d46bfee_4_k_cu_a98933e84cuda3std3__45__cpo7crbeginE,@object
	.size		_ZN34_INTERNAL_3d46bfee_4_k_cu_a98933e84cuda3std3__45__cpo7crbeginE,(_ZN34_INTERNAL_3d46bfee_4_k_cu_a98933e84cuda3std6ranges3__45__cpo4nextE - _ZN34_INTERNAL_3d46bfee_4_k_cu_a98933e84cuda3std3__45__cpo7crbeginE)
_ZN34_INTERNAL_3d46bfee_4_k_cu_a98933e84cuda3std3__45__cpo7crbeginE:
	.zero		1
	.type		_ZN34_INTERNAL_3d46bfee_4_k_cu_a98933e84cuda3std6ranges3__45__cpo4nextE,@object
	.size		_ZN34_INTERNAL_3d46bfee_4_k_cu_a98933e84cuda3std6ranges3__45__cpo4nextE,(_ZN34_INTERNAL_3d46bfee_4_k_cu_a98933e84cuda3std6ranges3__45__cpo4swapE - _ZN34_INTERNAL_3d46bfee_4_k_cu_a98933e84cuda3std6ranges3__45__cpo4nextE)
_ZN34_INTERNAL_3d46bfee_4_k_cu_a98933e84cuda3std6ranges3__45__cpo4nextE:
	.zero		1
	.type		_ZN34_INTERNAL_3d46bfee_4_k_cu_a98933e84cuda3std6ranges3__45__cpo4swapE,@object
	.size		_ZN34_INTERNAL_3d46bfee_4_k_cu_a98933e84cuda3std6ranges3__45__cpo4swapE,(_ZN34_INTERNAL_3d46bfee_4_k_cu_a98933e86thrust24THRUST_300001_SM_1000_NS8cuda_cub10par_nosyncE - _ZN34_INTERNAL_3d46bfee_4_k_cu_a98933e84cuda3std6ranges3__45__cpo4swapE)
_ZN34_INTERNAL_3d46bfee_4_k_cu_a98933e84cuda3std6ranges3__45__cpo4swapE:
	.zero		1
	.type		_ZN34_INTERNAL_3d46bfee_4_k_cu_a98933e86thrust24THRUST_300001_SM_1000_NS8cuda_cub10par_nosyncE,@object
	.size		_ZN34_INTERNAL_3d46bfee_4_k_cu_a98933e86thrust24THRUST_300001_SM_1000_NS8cuda_cub10par_nosyncE,(_ZN34_INTERNAL_3d46bfee_4_k_cu_a98933e86thrust24THRUST_300001_SM_1000_NS12placeholders2_9E - _ZN34_INTERNAL_3d46bfee_4_k_cu_a98933e86thrust24THRUST_300001_SM_1000_NS8cuda_cub10par_nosyncE)
_ZN34_INTERNAL_3d46bfee_4_k_cu_a98933e86thrust24THRUST_300001_SM_1000_NS8cuda_cub10par_nosyncE:
	.zero		1
	.type		_ZN34_INTERNAL_3d46bfee_4_k_cu_a98933e86thrust24THRUST_300001_SM_1000_NS12placeholders2_9E,@object
	.size		_ZN34_INTERNAL_3d46bfee_4_k_cu_a98933e86thrust24THRUST_300001_SM_1000_NS12placeholders2_9E,(_ZN34_INTERNAL_3d46bfee_4_k_cu_a98933e84cuda3std3__436_GLOBAL__N__3d46bfee_4_k_cu_a98933e86ignoreE - _ZN34_INTERNAL_3d46bfee_4_k_cu_a98933e86thrust24THRUST_300001_SM_1000_NS12placeholders2_9E)
_ZN34_INTERNAL_3d46bfee_4_k_cu_a98933e86thrust24THRUST_300001_SM_1000_NS12placeholders2_9E:
	.zero		1
	.type		_ZN34_INTERNAL_3d46bfee_4_k_cu_a98933e84cuda3std3__436_GLOBAL__N__3d46bfee_4_k_cu_a98933e86ignoreE,@object
	.size		_ZN34_INTERNAL_3d46bfee_4_k_cu_a98933e84cuda3std3__436_GLOBAL__N__3d46bfee_4_k_cu_a98933e86ignoreE,(_ZN34_INTERNAL_3d46bfee_4_k_cu_a98933e84cuda3std6ranges3__45__cpo4dataE - _ZN34_INTERNAL_3d46bfee_4_k_cu_a98933e84cuda3std3__436_GLOBAL__N__3d46bfee_4_k_cu_a98933e86ignoreE)
_ZN34_INTERNAL_3d46bfee_4_k_cu_a98933e84cuda3std3__436_GLOBAL__N__3d46bfee_4_k_cu_a98933e86ignoreE:
	.zero		1
	.type		_ZN34_INTERNAL_3d46bfee_4_k_cu_a98933e84cuda3std6ranges3__45__cpo4dataE,@object
	.size		_ZN34_INTERNAL_3d46bfee_4_k_cu_a98933e84cuda3std6ranges3__45__cpo4dataE,(_ZN34_INTERNAL_3d46bfee_4_k_cu_a98933e86thrust24THRUST_300001_SM_1000_NS12placeholders2_1E - _ZN34_INTERNAL_3d46bfee_4_k_cu_a98933e84cuda3std6ranges3__45__cpo4dataE)
_ZN34_INTERNAL_3d46bfee_4_k_cu_a98933e84cuda3std6ranges3__45__cpo4dataE:
	.zero		1
	.type		_ZN34_INTERNAL_3d46bfee_4_k_cu_a98933e86thrust24THRUST_300001_SM_1000_NS12placeholders2_1E,@object
	.size		_ZN34_INTERNAL_3d46bfee_4_k_cu_a98933e86thrust24THRUST_300001_SM_1000_NS12placeholders2_1E,(_ZN34_INTERNAL_3d46bfee_4_k_cu_a98933e84cuda3std3__45__cpo5beginE - _ZN34_INTERNAL_3d46bfee_4_k_cu_a98933e86thrust24THRUST_300001_SM_1000_NS12placeholders2_1E)
_ZN34_INTERNAL_3d46bfee_4_k_cu_a98933e86thrust24THRUST_300001_SM_1000_NS12placeholders2_1E:
	.zero		1
	.type		_ZN34_INTERNAL_3d46bfee_4_k_cu_a98933e84cuda3std3__45__cpo5beginE,@object
	.size		_ZN34_INTERNAL_3d46bfee_4_k_cu_a98933e84cuda3std3__45__cpo5beginE,(_ZN34_INTERNAL_3d46bfee_4_k_cu_a98933e84cuda3std6ranges3__45__cpo5beginE - _ZN34_INTERNAL_3d46bfee_4_k_cu_a98933e84cuda3std3__45__cpo5beginE)
_ZN34_INTERNAL_3d46bfee_4_k_cu_a98933e84cuda3std3__45__cpo5beginE:
	.zero		1
	.type		_ZN34_INTERNAL_3d46bfee_4_k_cu_a98933e84cuda3std6ranges3__45__cpo5beginE,@object
	.size		_ZN34_INTERNAL_3d46bfee_4_k_cu_a98933e84cuda3std6ranges3__45__cpo5beginE,(_ZN34_INTERNAL_3d46bfee_4_k_cu_a98933e86thrust24THRUST_300001_SM_1000_NS12placeholders2_5E - _ZN34_INTERNAL_3d46bfee_4_k_cu_a98933e84cuda3std6ranges3__45__cpo5beginE)
_ZN34_INTERNAL_3d46bfee_4_k_cu_a98933e84cuda3std6ranges3__45__cpo5beginE:
	.zero		1
	.type		_ZN34_INTERNAL_3d46bfee_4_k_cu_a98933e86thrust24THRUST_300001_SM_1000_NS12placeholders2_5E,@object
	.size		_ZN34_INTERNAL_3d46bfee_4_k_cu_a98933e86thrust24THRUST_300001_SM_1000_NS12placeholders2_5E,(_ZN34_INTERNAL_3d46bfee_4_k_cu_a98933e84cuda3std3__45__cpo6rbeginE - _ZN34_INTERNAL_3d46bfee_4_k_cu_a98933e86thrust24THRUST_300001_SM_1000_NS12placeholders2_5E)
_ZN34_INTERNAL_3d46bfee_4_k_cu_a98933e86thrust24THRUST_300001_SM_1000_NS12placeholders2_5E:
	.zero		1
	.type		_ZN34_INTERNAL_3d46bfee_4_k_cu_a98933e84cuda3std3__45__cpo6rbeginE,@object
	.size		_ZN34_INTERNAL_3d46bfee_4_k_cu_a98933e84cuda3std3__45__cpo6rbeginE,(_ZN34_INTERNAL_3d46bfee_4_k_cu_a98933e84cuda3std6ranges3__45__cpo7advanceE - _ZN34_INTERNAL_3d46bfee_4_k_cu_a98933e84cuda3std3__45__cpo6rbeginE)
_ZN34_INTERNAL_3d46bfee_4_k_cu_a98933e84cuda3std3__45__cpo6rbeginE:
	.zero		1
	.type		_ZN34_INTERNAL_3d46bfee_4_k_cu_a98933e84cuda3std6ranges3__45__cpo7advanceE,@object
	.size		_ZN34_INTERNAL_3d46bfee_4_k_cu_a98933e84cuda3std6ranges3__45__cpo7advanceE,(_ZN34_INTERNAL_3d46bfee_4_k_cu_a98933e84cuda3std3__47nulloptE - _ZN34_INTERNAL_3d46bfee_4_k_cu_a98933e84cuda3std6ranges3__45__cpo7advanceE)
_ZN34_INTERNAL_3d46bfee_4_k_cu_a98933e84cuda3std6ranges3__45__cpo7advanceE:
	.zero		1
	.type		_ZN34_INTERNAL_3d46bfee_4_k_cu_a98933e84cuda3std3__47nulloptE,@object
	.size		_ZN34_INTERNAL_3d46bfee_4_k_cu_a98933e84cuda3std3__47nulloptE,(_ZN34_INTERNAL_3d46bfee_4_k_cu_a98933e84cuda3std6ranges3__45__cpo8distanceE - _ZN34_INTERNAL_3d46bfee_4_k_cu_a98933e84cuda3std3__47nulloptE)
_ZN34_INTERNAL_3d46bfee_4_k_cu_a98933e84cuda3std3__47nulloptE:
	.zero		1
	.type		_ZN34_INTERNAL_3d46bfee_4_k_cu_a98933e84cuda3std6ranges3__45__cpo8distanceE,@object
	.size		_ZN34_INTERNAL_3d46bfee_4_k_cu_a98933e84cuda3std6ranges3__45__cpo8distanceE,(_ZN34_INTERNAL_3d46bfee_4_k_cu_a98933e86thrust24THRUST_300001_SM_1000_NS12placeholders3_10E - _ZN34_INTERNAL_3d46bfee_4_k_cu_a98933e84cuda3std6ranges3__45__cpo8distanceE)
_ZN34_INTERNAL_3d46bfee_4_k_cu_a98933e84cuda3std6ranges3__45__cpo8distanceE:
	.zero		1
	.type		_ZN34_INTERNAL_3d46bfee_4_k_cu_a98933e86thrust24THRUST_300001_SM_1000_NS12placeholders3_10E,@object
	.size		_ZN34_INTERNAL_3d46bfee_4_k_cu_a98933e86thrust24THRUST_300001_SM_1000_NS12placeholders3_10E,(_ZN34_INTERNAL_3d46bfee_4_k_cu_a98933e84cuda3std3__419piecewise_constructE - _ZN34_INTERNAL_3d46bfee_4_k_cu_a98933e86thrust24THRUST_300001_SM_1000_NS12placeholders3_10E)
_ZN34_INTERNAL_3d46bfee_4_k_cu_a98933e86thrust24THRUST_300001_SM_1000_NS12placeholders3_10E:
	.zero		1
	.type		_ZN34_INTERNAL_3d46bfee_4_k_cu_a98933e84cuda3std3__419piecewise_constructE,@object
	.size		_ZN34_INTERNAL_3d46bfee_4_k_cu_a98933e84cuda3std3__419piecewise_constructE,(_ZN34_INTERNAL_3d46bfee_4_k_cu_a98933e84cuda3std6ranges3__45__cpo5cdataE - _ZN34_INTERNAL_3d46bfee_4_k_cu_a98933e84cuda3std3__419piecewise_constructE)
_ZN34_INTERNAL_3d46bfee_4_k_cu_a98933e84cuda3std3__419piecewise_constructE:
	.zero		1
	.type		_ZN34_INTERNAL_3d46bfee_4_k_cu_a98933e84cuda3std6ranges3__45__cpo5cdataE,@object
	.size		_ZN34_INTERNAL_3d46bfee_4_k_cu_a98933e84cuda3std6ranges3__45__cpo5cdataE,(_ZN34_INTERNAL_3d46bfee_4_k_cu_a98933e86thrust24THRUST_300001_SM_1000_NS12placeholders2_2E - _ZN34_INTERNAL_3d46bfee_4_k_cu_a98933e84cuda3std6ranges3__45__cpo5cdataE)
_ZN34_INTERNAL_3d46bfee_4_k_cu_a98933e84cuda3std6ranges3__45__cpo5cdataE:
	.zero		1
	.type		_ZN34_INTERNAL_3d46bfee_4_k_cu_a98933e86thrust24THRUST_300001_SM_1000_NS12placeholders2_2E,@object
	.size		_ZN34_INTERNAL_3d46bfee_4_k_cu_a98933e86thrust24THRUST_300001_SM_1000_NS12placeholders2_2E,(_ZN34_INTERNAL_3d46bfee_4_k_cu_a98933e84cuda3std3__45__cpo3endE - _ZN34_INTERNAL_3d46bfee_4_k_cu_a98933e86thrust24THRUST_300001_SM_1000_NS12placeholders2_2E)
_ZN34_INTERNAL_3d46bfee_4_k_cu_a98933e86thrust24THRUST_300001_SM_1000_NS12placeholders2_2E:
	.zero		1
	.type		_ZN34_INTERNAL_3d46bfee_4_k_cu_a98933e84cuda3std3__45__cpo3endE,@object
	.size		_ZN34_INTERNAL_3d46bfee_4_k_cu_a98933e84cuda3std3__45__cpo3endE,(_ZN34_INTERNAL_3d46bfee_4_k_cu_a98933e84cuda3std6ranges3__45__cpo3endE - _ZN34_INTERNAL_3d46bfee_4_k_cu_a98933e84cuda3std3__45__cpo3endE)
_ZN34_INTERNAL_3d46bfee_4_k_cu_a98933e84cuda3std3__45__cpo3endE:
	.zero		1
	.type		_ZN34_INTERNAL_3d46bfee_4_k_cu_a98933e84cuda3std6ranges3__45__cpo3endE,@object
	.size		_ZN34_INTERNAL_3d46bfee_4_k_cu_a98933e84cuda3std6ranges3__45__cpo3endE,(_ZN34_INTERNAL_3d46bfee_4_k_cu_a98933e86thrust24THRUST_300001_SM_1000_NS12placeholders2_6E - _ZN34_INTERNAL_3d46bfee_4_k_cu_a98933e84cuda3std6ranges3__45__cpo3endE)
_ZN34_INTERNAL_3d46bfee_4_k_cu_a98933e84cuda3std6ranges3__45__cpo3endE:
	.zero		1
	.type		_ZN34_INTERNAL_3d46bfee_4_k_cu_a98933e86thrust24THRUST_300001_SM_1000_NS12placeholders2_6E,@object
	.size		_ZN34_INTERNAL_3d46bfee_4_k_cu_a98933e86thrust24THRUST_300001_SM_1000_NS12placeholders2_6E,(_ZN34_INTERNAL_3d46bfee_4_k_cu_a98933e84cuda3std3__45__cpo4rendE - _ZN34_INTERNAL_3d46bfee_4_k_cu_a98933e86thrust24THRUST_300001_SM_1000_NS12placeholders2_6E)
_ZN34_INTERNAL_3d46bfee_4_k_cu_a98933e86thrust24THRUST_300001_SM_1000_NS12placeholders2_6E:
	.zero		1
	.type		_ZN34_INTERNAL_3d46bfee_4_k_cu_a98933e84cuda3std3__45__cpo4rendE,@object
	.size		_ZN34_INTERNAL_3d46bfee_4_k_cu_a98933e84cuda3std3__45__cpo4rendE,(_ZN34_INTERNAL_3d46bfee_4_k_cu_a98933e84cuda3std6ranges3__45__cpo9iter_swapE - _ZN34_INTERNAL_3d46bfee_4_k_cu_a98933e84cuda3std3__45__cpo4rendE)
_ZN34_INTERNAL_3d46bfee_4_k_cu_a98933e84cuda3std3__45__cpo4rendE:
	.zero		1
	.type		_ZN34_INTERNAL_3d46bfee_4_k_cu_a98933e84cuda3std6ranges3__45__cpo9iter_swapE,@object
	.size		_ZN34_INTERNAL_3d46bfee_4_k_cu_a98933e84cuda3std6ranges3__45__cpo9iter_swapE,(_ZN34_INTERNAL_3d46bfee_4_k_cu_a98933e84cuda3std3__48unexpectE - _ZN34_INTERNAL_3d46bfee_4_k_cu_a98933e84cuda3std6ranges3__45__cpo9iter_swapE)
_ZN34_INTERNAL_3d46bfee_4_k_cu_a98933e84cuda3std6ranges3__45__cpo9iter_swapE:
	.zero		1
	.type		_ZN34_INTERNAL_3d46bfee_4_k_cu_a98933e84cuda3std3__48unexpectE,@object
	.size		_ZN34_INTERNAL_3d46bfee_4_k_cu_a98933e84cuda3std3__48unexpectE,(_ZN34_INTERNAL_3d46bfee_4_k_cu_a98933e86thrust24THRUST_300001_SM_1000_NS8cuda_cub3parE - _ZN34_INTERNAL_3d46bfee_4_k_cu_a98933e84cuda3std3__48unexpectE)
_ZN34_INTERNAL_3d46bfee_4_k_cu_a98933e84cuda3std3__48unexpectE:
	.zero		1
	.type		_ZN34_INTERNAL_3d46bfee_4_k_cu_a98933e86thrust24THRUST_300001_SM_1000_NS8cuda_cub3parE,@object
	.size		_ZN34_INTERNAL_3d46bfee_4_k_cu_a98933e86thrust24THRUST_300001_SM_1000_NS8cuda_cub3parE,(_ZN34_INTERNAL_3d46bfee_4_k_cu_a98933e86thrust24THRUST_300001_SM_1000_NS12placeholders2_4E - _ZN34_INTERNAL_3d46bfee_4_k_cu_a98933e86thrust24THRUST_300001_SM_1000_NS8cuda_cub3parE)
_ZN34_INTERNAL_3d46bfee_4_k_cu_a98933e86thrust24THRUST_300001_SM_1000_NS8cuda_cub3parE:
	.zero		1
	.type		_ZN34_INTERNAL_3d46bfee_4_k_cu_a98933e86thrust24THRUST_300001_SM_1000_NS12placeholders2_4E,@object
	.size		_ZN34_INTERNAL_3d46bfee_4_k_cu_a98933e86thrust24THRUST_300001_SM_1000_NS12placeholders2_4E,(_ZN34_INTERNAL_3d46bfee_4_k_cu_a98933e84cuda3std3__45__cpo4cendE - _ZN34_INTERNAL_3d46bfee_4_k_cu_a98933e86thrust24THRUST_300001_SM_1000_NS12placeholders2_4E)
_ZN34_INTERNAL_3d46bfee_4_k_cu_a98933e86thrust24THRUST_300001_SM_1000_NS12placeholders2_4E:
	.zero		1
	.type		_ZN34_INTERNAL_3d46bfee_4_k_cu_a98933e84cuda3std3__45__cpo4cendE,@object
	.size		_ZN34_INTERNAL_3d46bfee_4_k_cu_a98933e84cuda3std3__45__cpo4cendE,(_ZN34_INTERNAL_3d46bfee_4_k_cu_a98933e84cuda3std6ranges3__45__cpo4cendE - _ZN34_INTERNAL_3d46bfee_4_k_cu_a98933e84cuda3std3__45__cpo4cendE)
_ZN34_INTERNAL_3d46bfee_4_k_cu_a98933e84cuda3std3__45__cpo4cendE:
	.zero		1
	.type		_ZN34_INTERNAL_3d46bfee_4_k_cu_a98933e84cuda3std6ranges3__45__cpo4cendE,@object
	.size		_ZN34_INTERNAL_3d46bfee_4_k_cu_a98933e84cuda3std6ranges3__45__cpo4cendE,(_ZN34_INTERNAL_3d46bfee_4_k_cu_a98933e84cuda3std3__420unreachable_sentinelE - _ZN34_INTERNAL_3d46bfee_4_k_cu_a98933e84cuda3std6ranges3__45__cpo4cendE)
_ZN34_INTERNAL_3d46bfee_4_k_cu_a98933e84cuda3std6ranges3__45__cpo4cendE:
	.zero		1
	.type		_ZN34_INTERNAL_3d46bfee_4_k_cu_a98933e84cuda3std3__420unreachable_sentinelE,@object
	.size		_ZN34_INTERNAL_3d46bfee_4_k_cu_a98933e84cuda3std3__420unreachable_sentinelE,(_ZN34_INTERNAL_3d46bfee_4_k_cu_a98933e84cuda3std6ranges3__45__cpo5ssizeE - _ZN34_INTERNAL_3d46bfee_4_k_cu_a98933e84cuda3std3__420unreachable_sentinelE)
_ZN34_INTERNAL_3d46bfee_4_k_cu_a98933e84cuda3std3__420unreachable_sentinelE:
	.zero		1
	.type		_ZN34_INTERNAL_3d46bfee_4_k_cu_a98933e84cuda3std6ranges3__45__cpo5ssizeE,@object
	.size		_ZN34_INTERNAL_3d46bfee_4_k_cu_a98933e84cuda3std6ranges3__45__cpo5ssizeE,(_ZN34_INTERNAL_3d46bfee_4_k_cu_a98933e86thrust24THRUST_300001_SM_1000_NS12placeholders2_8E - _ZN34_INTERNAL_3d46bfee_4_k_cu_a98933e84cuda3std6ranges3__45__cpo5ssizeE)
_ZN34_INTERNAL_3d46bfee_4_k_cu_a98933e84cuda3std6ranges3__45__cpo5ssizeE:
	.zero		1
	.type		_ZN34_INTERNAL_3d46bfee_4_k_cu_a98933e86thrust24THRUST_300001_SM_1000_NS12placeholders2_8E,@object
	.size		_ZN34_INTERNAL_3d46bfee_4_k_cu_a98933e86thrust24THRUST_300001_SM_1000_NS12placeholders2_8E,(_ZN34_INTERNAL_3d46bfee_4_k_cu_a98933e84cuda3std3__45__cpo5crendE - _ZN34_INTERNAL_3d46bfee_4_k_cu_a98933e86thrust24THRUST_300001_SM_1000_NS12placeholders2_8E)
_ZN34_INTERNAL_3d46bfee_4_k_cu_a98933e86thrust24THRUST_300001_SM_1000_NS12placeholders2_8E:
	.zero		1
	.type		_ZN34_INTERNAL_3d46bfee_4_k_cu_a98933e84cuda3std3__45__cpo5crendE,@object
	.size		_ZN34_INTERNAL_3d46bfee_4_k_cu_a98933e84cuda3std3__45__cpo5crendE,(_ZN34_INTERNAL_3d46bfee_4_k_cu_a98933e84cuda3std6ranges3__45__cpo4prevE - _ZN34_INTERNAL_3d46bfee_4_k_cu_a98933e84cuda3std3__45__cpo5crendE)
_ZN34_INTERNAL_3d46bfee_4_k_cu_a98933e84cuda3std3__45__cpo5crendE:
	.zero		1
	.type		_ZN34_INTERNAL_3d46bfee_4_k_cu_a98933e84cuda3std6ranges3__45__cpo4prevE,@object
	.size		_ZN34_INTERNAL_3d46bfee_4_k_cu_a98933e84cuda3std6ranges3__45__cpo4prevE,(_ZN34_INTERNAL_3d46bfee_4_k_cu_a98933e84cuda3std6ranges3__45__cpo9iter_moveE - _ZN34_INTERNAL_3d46bfee_4_k_cu_a98933e84cuda3std6ranges3__45__cpo4prevE)
_ZN34_INTERNAL_3d46bfee_4_k_cu_a98933e84cuda3std6ranges3__45__cpo4prevE:
	.zero		1
	.type		_ZN34_INTERNAL_3d46bfee_4_k_cu_a98933e84cuda3std6ranges3__45__cpo9iter_moveE,@object
	.size		_ZN34_INTERNAL_3d46bfee_4_k_cu_a98933e84cuda3std6ranges3__45__cpo9iter_moveE,(_ZN34_INTERNAL_3d46bfee_4_k_cu_a98933e86thrust24THRUST_300001_SM_1000_NS6system6detail10sequential3seqE - _ZN34_INTERNAL_3d46bfee_4_k_cu_a98933e84cuda3std6ranges3__45__cpo9iter_moveE)
_ZN34_INTERNAL_3d46bfee_4_k_cu_a98933e84cuda3std6ranges3__45__cpo9iter_moveE:
	.zero		1
	.type		_ZN34_INTERNAL_3d46bfee_4_k_cu_a98933e86thrust24THRUST_300001_SM_1000_NS6system6detail10sequential3seqE,@object
	.size		_ZN34_INTERNAL_3d46bfee_4_k_cu_a98933e86thrust24THRUST_300001_SM_1000_NS6system6detail10sequential3seqE,(.L_31 - _ZN34_INTERNAL_3d46bfee_4_k_cu_a98933e86thrust24THRUST_300001_SM_1000_NS6system6detail10sequential3seqE)
_ZN34_INTERNAL_3d46bfee_4_k_cu_a98933e86thrust24THRUST_300001_SM_1000_NS6system6detail10sequential3seqE:
	.zero		1
.L_31:


//--------------------- .nv.constant0._ZN3cub18CUB_300001_SM_10006detail8for_each13static_kernelINS2_12policy_hub_t12policy_500_tEmN6thrust24THRUST_300001_SM_1000_NS8cuda_cub20__uninitialized_fill7functorINS7_10device_ptrIfEEfEEEEvT0_T1_ --------------------------
	.section	.nv.constant0._ZN3cub18CUB_300001_SM_10006detail8for_each13static_kernelINS2_12policy_hub_t12policy_500_tEmN6thrust24THRUST_300001_SM_1000_NS8cuda_cub20__uninitialized_fill7functorINS7_10device_ptrIfEEfEEEEvT0_T1_,"a",@progbits
	.sectionflags	@""
	.align	4
.nv.constant0._ZN3cub18CUB_300001_SM_10006detail8for_each13static_kernelINS2_12policy_hub_t12policy_500_tEmN6thrust24THRUST_300001_SM_1000_NS8cuda_cub20__uninitialized_fill7functorINS7_10device_ptrIfEEfEEEEvT0_T1_:
	.zero		920


//--------------------- .nv.constant0._ZN3cub18CUB_300001_SM_10006detail11EmptyKernelIvEEvv --------------------------
	.section	.nv.constant0._ZN3cub18CUB_300001_SM_10006detail11EmptyKernelIvEEvv,"a",@progbits
	.sectionflags	@""
	.align	4
.nv.constant0._ZN3cub18CUB_300001_SM_10006detail11EmptyKernelIvEEvv:
	.zero		896


//--------------------- .nv.constant0._Z9vectorAddPKfS0_Pfi --------------------------
	.section	.nv.constant0._Z9vectorAddPKfS0_Pfi,"a",@progbits
	.sectionflags	@""
	.align	4
.nv.constant0._Z9vectorAddPKfS0_Pfi:
	.zero		924


//--------------------- SYMBOLS --------------------------

	.type		.nv.reservedSmem.offset0,@object
	.size		.nv.reservedSmem.offset0,0x4
